//
// Generated by NVIDIA NVVM Compiler
//
// Compiler Build ID: CL-36424714
// Cuda compilation tools, release 13.0, V13.0.88
// Based on NVVM 20.0.0
//

.version 9.0
.target sm_100
.address_size 64

	// .globl	_Z12vecAddKernelPfS_S_i

.visible .entry _Z12vecAddKernelPfS_S_i(
	.param .u64 .ptr .align 1 _Z12vecAddKernelPfS_S_i_param_0,
	.param .u64 .ptr .align 1 _Z12vecAddKernelPfS_S_i_param_1,
	.param .u64 .ptr .align 1 _Z12vecAddKernelPfS_S_i_param_2,
	.param .u32 _Z12vecAddKernelPfS_S_i_param_3
)
{
	.reg .pred 	%p<2>;
	.reg .b32 	%r<6>;
	.reg .b32 	%f<4>;
	.reg .b64 	%rd<11>;

	ld.param.u64 	%rd1, [_Z12vecAddKernelPfS_S_i_param_0];
	ld.param.u64 	%rd2, [_Z12vecAddKernelPfS_S_i_param_1];
	ld.param.u64 	%rd3, [_Z12vecAddKernelPfS_S_i_param_2];
	ld.param.u32 	%r2, [_Z12vecAddKernelPfS_S_i_param_3];
	mov.u32 	%r3, %ntid.x;
	mov.u32 	%r4, %ctaid.x;
	mov.u32 	%r5, %tid.x;
	mad.lo.s32 	%r1, %r3, %r4, %r5;
	setp.ge.s32 	%p1, %r1, %r2;
	@%p1 bra 	$L__BB0_2;
	cvta.to.global.u64 	%rd4, %rd1;
	cvta.to.global.u64 	%rd5, %rd2;
	cvta.to.global.u64 	%rd6, %rd3;
	mul.wide.s32 	%rd7, %r1, 4;
	add.s64 	%rd8, %rd4, %rd7;
	ld.global.f32 	%f1, [%rd8];
	add.s64 	%rd9, %rd5, %rd7;
	ld.global.f32 	%f2, [%rd9];
	add.f32 	%f3, %f1, %f2;
	add.s64 	%rd10, %rd6, %rd7;
	st.global.f32 	[%rd10], %f3;
$L__BB0_2:
	ret;

}


// ===== COMPILED SASS (sm_100) =====

	.target	sm_100

	.elftype	@"ET_EXEC"


//--------------------- .note.nv.tkinfo           --------------------------
	.section	.note.nv.tkinfo,"",@"SHT_NOTE"
	.sectionflags	@"SHF_NOTE_NV_TKINFO"
	.tkinfo
        /*0018*/ 	.word	0x00000002
        /*0030*/ 	.string	""
        /*0030*/ 	.string	"ptxas"
        /*0030*/ 	.string	"Cuda compilation tools, release 13.0, V13.0.88"
        /*0030*/ 	.string	"Build cuda_13.0.r13.0/compiler.36424714_0"
        /*0030*/ 	.string	"-arch sm_100 -m 64 "



//--------------------- .note.nv.cuinfo           --------------------------
	.section	.note.nv.cuinfo,"",@"SHT_NOTE"
	.sectionflags	@"SHF_NOTE_NV_CUINFO"
        /*0018*/ 	.short	0x0002
        /*001a*/ 	.short	0x0064
        /*001c*/ 	.short	0x0082
	.zero		2


//--------------------- .nv.info                  --------------------------
	.section	.nv.info,"",@"SHT_CUDA_INFO"
	.align	4


	//----- nvinfo : EIATTR_REGCOUNT
	.align		4
        /*0000*/ 	.byte	0x04, 0x2f
        /*0002*/ 	.short	(.L_1 - .L_0)
	.align		4
.L_0:
        /*0004*/ 	.word	index@(_Z12vecAddKernelPfS_S_i)
        /*0008*/ 	.word	0x0000000c


	//----- nvinfo : EIATTR_FRAME_SIZE
	.align		4
.L_1:
        /*000c*/ 	.byte	0x04, 0x11
        /*000e*/ 	.short	(.L_3 - .L_2)
	.align		4
.L_2:
        /*0010*/ 	.word	index@(_Z12vecAddKernelPfS_S_i)
        /*0014*/ 	.word	0x00000000


	//----- nvinfo : EIATTR_MIN_STACK_SIZE
	.align		4
.L_3:
        /*0018*/ 	.byte	0x04, 0x12
        /*001a*/ 	.short	(.L_5 - .L_4)
	.align		4
.L_4:
        /*001c*/ 	.word	index@(_Z12vecAddKernelPfS_S_i)
        /*0020*/ 	.word	0x00000000
.L_5:


//--------------------- .nv.compat                --------------------------
	.section	.nv.compat,"",@"SHT_CUDA_COMPAT_INFO"
	.align	4
        /*0000*/ 	.byte	0x02, 0x09, 0x00, 0x00, 0x02, 0x02, 0x01, 0x00, 0x02, 0x05, 0x05, 0x00, 0x03, 0x07, 0x01, 0x01
        /*0010*/ 	.byte	0x02, 0x03, 0x00, 0x00, 0x02, 0x06, 0x01, 0x00, 0x04, 0x0b, 0x08, 0x00, 0x09, 0x00, 0x00, 0x00
        /*0020*/ 	.byte	0x00, 0x00, 0x00, 0x00


//--------------------- .nv.info._Z12vecAddKernelPfS_S_i --------------------------
	.section	.nv.info._Z12vecAddKernelPfS_S_i,"",@"SHT_CUDA_INFO"
	.sectionflags	@""
	.align	4


	//----- nvinfo : EIATTR_CUDA_API_VERSION
	.align		4
        /*0000*/ 	.byte	0x04, 0x37
        /*0002*/ 	.short	(.L_7 - .L_6)
.L_6:
        /*0004*/ 	.word	0x00000082


	//----- nvinfo : EIATTR_KPARAM_INFO
	.align		4
.L_7:
        /*0008*/ 	.byte	0x04, 0x17
        /*000a*/ 	.short	(.L_9 - .L_8)
.L_8:
        /*000c*/ 	.word	0x00000000
        /*0010*/ 	.short	0x0003
        /*0012*/ 	.short	0x0018
        /*0014*/ 	.byte	0x00, 0xf0, 0x11, 0x00


	//----- nvinfo : EIATTR_KPARAM_INFO
	.align		4
.L_9:
        /*0018*/ 	.byte	0x04, 0x17
        /*001a*/ 	.short	(.L_11 - .L_10)
.L_10:
        /*001c*/ 	.word	0x00000000
        /*0020*/ 	.short	0x0002
        /*0022*/ 	.short	0x0010
        /*0024*/ 	.byte	0x00, 0xf5, 0x21, 0x00


	//----- nvinfo : EIATTR_KPARAM_INFO
	.align		4
.L_11:
        /*0028*/ 	.byte	0x04, 0x17
        /*002a*/ 	.short	(.L_13 - .L_12)
.L_12:
        /*002c*/ 	.word	0x00000000
        /*0030*/ 	.short	0x0001
        /*0032*/ 	.short	0x0008
        /*0034*/ 	.byte	0x00, 0xf5, 0x21, 0x00


	//----- nvinfo : EIATTR_KPARAM_INFO
	.align		4
.L_13:
        /*0038*/ 	.byte	0x04, 0x17
        /*003a*/ 	.short	(.L_15 - .L_14)
.L_14:
        /*003c*/ 	.word	0x00000000
        /*0040*/ 	.short	0x0000
        /*0042*/ 	.short	0x0000
        /*0044*/ 	.byte	0x00, 0xf5, 0x21, 0x00


	//----- nvinfo : EIATTR_SPARSE_MMA_MASK
	.align		4
.L_15:
        /*0048*/ 	.byte	0x03, 0x50
        /*004a*/ 	.short	0x0000


	//----- nvinfo : EIATTR_MAXREG_COUNT
	.align		4
        /*004c*/ 	.byte	0x03, 0x1b
        /*004e*/ 	.short	0x00ff


	//----- nvinfo : EIATTR_MERCURY_ISA_VERSION
	.align		4
        /*0050*/ 	.byte	0x03, 0x5f
        /*0052*/ 	.short	0x0101


	//----- nvinfo : EIATTR_VRC_CTA_INIT_COUNT
	.align		4
        /*0054*/ 	.byte	0x02, 0x4a
	.zero		1
	.zero		1


	//----- nvinfo : EIATTR_EXIT_INSTR_OFFSETS
	.align		4
        /*0058*/ 	.byte	0x04, 0x1c
        /*005a*/ 	.short	(.L_17 - .L_16)


	//   ....[0]....
.L_16:
        /*005c*/ 	.word	0x00000070


	//   ....[1]....
        /*0060*/ 	.word	0x00000130


	//----- nvinfo : EIATTR_CBANK_PARAM_SIZE
	.align		4
.L_17:
        /*0064*/ 	.byte	0x03, 0x19
        /*0066*/ 	.short	0x001c


	//----- nvinfo : EIATTR_PARAM_CBANK
	.align		4
        /*0068*/ 	.byte	0x04, 0x0a
        /*006a*/ 	.short	(.L_19 - .L_18)
	.align		4
.L_18:
        /*006c*/ 	.word	index@(.nv.constant0._Z12vecAddKernelPfS_S_i)
        /*0070*/ 	.short	0x0380
        /*0072*/ 	.short	0x001c


	//----- nvinfo : EIATTR_SW_WAR
	.align		4
.L_19:
        /*0074*/ 	.byte	0x04, 0x36
        /*0076*/ 	.short	(.L_21 - .L_20)
.L_20:
        /*0078*/ 	.word	0x00000008
.L_21:


//--------------------- .nv.callgraph             --------------------------
	.section	.nv.callgraph,"",@"SHT_CUDA_CALLGRAPH"
	.align	4
	.sectionentsize	8
	.align		4
        /*0000*/ 	.word	0x00000000
	.align		4
        /*0004*/ 	.word	0xffffffff
	.align		4
        /*0008*/ 	.word	0x00000000
	.align		4
        /*000c*/ 	.word	0xfffffffe
	.align		4
        /*0010*/ 	.word	0x00000000
	.align		4
        /*0014*/ 	.word	0xfffffffd
	.align		4
        /*0018*/ 	.word	0x00000000
	.align		4
        /*001c*/ 	.word	0xfffffffc


//--------------------- .text._Z12vecAddKernelPfS_S_i --------------------------
	.section	.text._Z12vecAddKernelPfS_S_i,"ax",@progbits
	.align	128
        .global         _Z12vecAddKernelPfS_S_i
        .type           _Z12vecAddKernelPfS_S_i,@function
        .size           _Z12vecAddKernelPfS_S_i,(.L_x_1 - _Z12vecAddKernelPfS_S_i)
        .other          _Z12vecAddKernelPfS_S_i,@"STO_CUDA_ENTRY STV_DEFAULT"
_Z12vecAddKernelPfS_S_i:
.text._Z12vecAddKernelPfS_S_i:
[----:B------:R-:W-:Y:S01]  /*0000*/  LDC R1, c[0x0][0x37c] ;  /* 0x0000df00ff017b82 */ /* 0x000fe20000000800 */
[----:B------:R-:W0:Y:S01]  /*0010*/  S2R R9, SR_CTAID.X ;  /* 0x0000000000097919 */ /* 0x000e220000002500 */
[----:B------:R-:W0:Y:S01]  /*0020*/  LDCU UR4, c[0x0][0x360] ;  /* 0x00006c00ff0477ac */ /* 0x000e220008000800 */
[----:B------:R-:W0:Y:S01]  /*0030*/  S2R R0, SR_TID.X ;  /* 0x0000000000007919 */ /* 0x000e220000002100 */
[----:B------:R-:W1:Y:S01]  /*0040*/  LDCU UR5, c[0x0][0x398] ;  /* 0x00007300ff0577ac */ /* 0x000e620008000800 */
[----:B0-----:R-:W-:-:S05]  /*0050*/  IMAD R9, R9, UR4, R0 ;  /* 0x0000000409097c24 */ /* 0x001fca000f8e0200 */
[----:B-1----:R-:W-:-:S13]  /*0060*/  ISETP.GE.AND P0, PT, R9, UR5, PT ;  /* 0x0000000509007c0c */ /* 0x002fda000bf06270 */
[----:B------:R-:W-:Y:S05]  /*0070*/  @P0 EXIT ;  /* 0x000000000000094d */ /* 0x000fea0003800000 */
[----:B------:R-:W0:Y:S01]  /*0080*/  LDC.64 R2, c[0x0][0x380] ;  /* 0x0000e000ff027b82 */ /* 0x000e220000000a00 */
[----:B------:R-:W1:Y:S07]  /*0090*/  LDCU.64 UR4, c[0x0][0x358] ;  /* 0x00006b00ff0477ac */ /* 0x000e6e0008000a00 */
[----:B------:R-:W2:Y:S08]  /*00a0*/  LDC.64 R4, c[0x0][0x388] ;  /* 0x0000e200ff047b82 */ /* 0x000eb00000000a00 */
[----:B------:R-:W3:Y:S01]  /*00b0*/  LDC.64 R6, c[0x0][0x390] ;  /* 0x0000e400ff067b82 */ /* 0x000ee20000000a00 */
[----:B0-----:R-:W-:-:S06]  /*00c0*/  IMAD.WIDE R2, R9, 0x4, R2 ;  /* 0x0000000409027825 */ /* 0x001fcc00078e0202 */
[----:B-1----:R-:W4:Y:S01]  /*00d0*/  LDG.E R2, desc[UR4][R2.64] ;  /* 0x0000000402027981 */ /* 0x002f22000c1e1900 */
[----:B--2---:R-:W-:-:S06]  /*00e0*/  IMAD.WIDE R4, R9, 0x4, R4 ;  /* 0x0000000409047825 */ /* 0x004fcc00078e0204 */
[----:B------:R-:W4:Y:S01]  /*00f0*/  LDG.E R5, desc[UR4][R4.64] ;  /* 0x0000000404057981 */ /* 0x000f22000c1e1900 */
[----:B---3--:R-:W-:-:S04]  /*0100*/  IMAD.WIDE R6, R9, 0x4, R6 ;  /* 0x0000000409067825 */ /* 0x008fc800078e0206 */
[----:B----4-:R-:W-:-:S05]  /*0110*/  FADD R9, R2, R5 ;  /* 0x0000000502097221 */ /* 0x010fca0000000000 */
[----:B------:R-:W-:Y:S01]  /*0120*/  STG.E desc[UR4][R6.64], R9 ;  /* 0x0000000906007986 */ /* 0x000fe2000c101904 */
[----:B------:R-:W-:Y:S05]  /*0130*/  EXIT ;  /* 0x000000000000794d */ /* 0x000fea0003800000 */
.L_x_0:
[----:B------:R-:W-:-:S00]  /*0140*/  BRA `(.L_x_0) ;  /* 0xfffffffc00fc7947 */ /* 0x000fc0000383ffff */
[----:B------:R-:W-:-:S00]  /*0150*/  NOP ;  /* 0x0000000000007918 */ /* 0x000fc00000000000 */
        /* <DEDUP_REMOVED lines=10> */
.L_x_1:


//--------------------- .nv.shared.reserved.0     --------------------------
	.section	.nv.shared.reserved.0,"aw",@nobits
	.weak		__nv_reservedSMEM_offset_0_alias
	.size		__nv_reservedSMEM_offset_0_alias, 0, 64
	.other		__nv_reservedSMEM_offset_0_alias,@"STO_CUDA_RESERVED_SHARED STV_DEFAULT"
__nv_reservedSMEM_offset_0_alias:
	.zero		0
	.zero		64


//--------------------- .nv.constant0._Z12vecAddKernelPfS_S_i --------------------------
	.section	.nv.constant0._Z12vecAddKernelPfS_S_i,"a",@progbits
	.sectionflags	@""
	.align	4
.nv.constant0._Z12vecAddKernelPfS_S_i:
	.zero		924


//--------------------- SYMBOLS --------------------------

	.type		.nv.reservedSmem.offset0,@object
	.size		.nv.reservedSmem.offset0,0x4
